//
// Generated by NVIDIA NVVM Compiler
//
// Compiler Build ID: CL-36424714
// Cuda compilation tools, release 13.0, V13.0.88
// Based on NVVM 20.0.0
//

.version 9.0
.target sm_100
.address_size 64

	// .globl	_Z7computePiS_ii

.visible .entry _Z7computePiS_ii(
	.param .u64 .ptr .align 1 _Z7computePiS_ii_param_0,
	.param .u64 .ptr .align 1 _Z7computePiS_ii_param_1,
	.param .u32 _Z7computePiS_ii_param_2,
	.param .u32 _Z7computePiS_ii_param_3
)
{
	.reg .pred 	%p<19>;
	.reg .b32 	%r<226>;
	.reg .b64 	%rd<68>;

	ld.param.u64 	%rd9, [_Z7computePiS_ii_param_0];
	ld.param.u64 	%rd8, [_Z7computePiS_ii_param_1];
	ld.param.u32 	%r66, [_Z7computePiS_ii_param_2];
	ld.param.u32 	%r67, [_Z7computePiS_ii_param_3];
	cvta.to.global.u64 	%rd1, %rd9;
	mov.u32 	%r1, %tid.x;
	mov.u32 	%r2, %tid.y;
	setp.lt.s32 	%p1, %r67, 1;
	mov.b32 	%r207, 0;
	@%p1 bra 	$L__BB0_13;
	mul.lo.s32 	%r3, %r67, %r1;
	add.s32 	%r71, %r67, -1;
	and.b32  	%r4, %r67, 15;
	setp.lt.u32 	%p2, %r71, 15;
	mov.b32 	%r197, 0;
	mov.u32 	%r207, %r197;
	@%p2 bra 	$L__BB0_4;
	and.b32  	%r197, %r67, 2147483632;
	neg.s32 	%r208, %r197;
	mul.wide.u32 	%rd10, %r3, 4;
	add.s64 	%rd11, %rd10, %rd1;
	add.s64 	%rd67, %rd11, 32;
	mov.b32 	%r207, 0;
$L__BB0_3:
	.pragma "nounroll";
	ld.global.u32 	%r73, [%rd67+-32];
	add.s32 	%r74, %r73, %r207;
	ld.global.u32 	%r75, [%rd67+-28];
	add.s32 	%r76, %r75, %r74;
	ld.global.u32 	%r77, [%rd67+-24];
	add.s32 	%r78, %r77, %r76;
	ld.global.u32 	%r79, [%rd67+-20];
	add.s32 	%r80, %r79, %r78;
	ld.global.u32 	%r81, [%rd67+-16];
	add.s32 	%r82, %r81, %r80;
	ld.global.u32 	%r83, [%rd67+-12];
	add.s32 	%r84, %r83, %r82;
	ld.global.u32 	%r85, [%rd67+-8];
	add.s32 	%r86, %r85, %r84;
	ld.global.u32 	%r87, [%rd67+-4];
	add.s32 	%r88, %r87, %r86;
	ld.global.u32 	%r89, [%rd67];
	add.s32 	%r90, %r89, %r88;
	ld.global.u32 	%r91, [%rd67+4];
	add.s32 	%r92, %r91, %r90;
	ld.global.u32 	%r93, [%rd67+8];
	add.s32 	%r94, %r93, %r92;
	ld.global.u32 	%r95, [%rd67+12];
	add.s32 	%r96, %r95, %r94;
	ld.global.u32 	%r97, [%rd67+16];
	add.s32 	%r98, %r97, %r96;
	ld.global.u32 	%r99, [%rd67+20];
	add.s32 	%r100, %r99, %r98;
	ld.global.u32 	%r101, [%rd67+24];
	add.s32 	%r102, %r101, %r100;
	ld.global.u32 	%r103, [%rd67+28];
	add.s32 	%r207, %r103, %r102;
	add.s32 	%r208, %r208, 16;
	add.s64 	%rd67, %rd67, 64;
	setp.eq.s32 	%p3, %r208, 0;
	@%p3 bra 	$L__BB0_4;
	bra.uni 	$L__BB0_3;
$L__BB0_4:
	setp.eq.s32 	%p4, %r4, 0;
	@%p4 bra 	$L__BB0_13;
	and.b32  	%r10, %r67, 7;
	setp.lt.u32 	%p5, %r4, 8;
	@%p5 bra 	$L__BB0_7;
	add.s32 	%r105, %r197, %r3;
	mul.wide.u32 	%rd12, %r105, 4;
	add.s64 	%rd13, %rd1, %rd12;
	ld.global.u32 	%r106, [%rd13];
	add.s32 	%r107, %r106, %r207;
	cvt.u64.u32 	%rd14, %r3;
	cvt.u64.u32 	%rd15, %r197;
	add.s64 	%rd16, %rd15, %rd14;
	shl.b64 	%rd17, %rd16, 2;
	add.s64 	%rd18, %rd1, %rd17;
	ld.global.u32 	%r108, [%rd18+4];
	add.s32 	%r109, %r108, %r107;
	ld.global.u32 	%r110, [%rd18+8];
	add.s32 	%r111, %r110, %r109;
	ld.global.u32 	%r112, [%rd18+12];
	add.s32 	%r113, %r112, %r111;
	ld.global.u32 	%r114, [%rd18+16];
	add.s32 	%r115, %r114, %r113;
	ld.global.u32 	%r116, [%rd18+20];
	add.s32 	%r117, %r116, %r115;
	ld.global.u32 	%r118, [%rd18+24];
	add.s32 	%r119, %r118, %r117;
	ld.global.u32 	%r120, [%rd18+28];
	add.s32 	%r207, %r120, %r119;
	add.s32 	%r197, %r197, 8;
$L__BB0_7:
	setp.eq.s32 	%p6, %r10, 0;
	@%p6 bra 	$L__BB0_13;
	and.b32  	%r16, %r67, 3;
	setp.lt.u32 	%p7, %r10, 4;
	@%p7 bra 	$L__BB0_10;
	add.s32 	%r122, %r197, %r3;
	mul.wide.u32 	%rd19, %r122, 4;
	add.s64 	%rd20, %rd1, %rd19;
	ld.global.u32 	%r123, [%rd20];
	add.s32 	%r124, %r123, %r207;
	cvt.u64.u32 	%rd21, %r3;
	cvt.u64.u32 	%rd22, %r197;
	add.s64 	%rd23, %rd22, %rd21;
	shl.b64 	%rd24, %rd23, 2;
	add.s64 	%rd25, %rd1, %rd24;
	ld.global.u32 	%r125, [%rd25+4];
	add.s32 	%r126, %r125, %r124;
	ld.global.u32 	%r127, [%rd25+8];
	add.s32 	%r128, %r127, %r126;
	ld.global.u32 	%r129, [%rd25+12];
	add.s32 	%r207, %r129, %r128;
	add.s32 	%r197, %r197, 4;
$L__BB0_10:
	setp.eq.s32 	%p8, %r16, 0;
	@%p8 bra 	$L__BB0_13;
	add.s32 	%r130, %r197, %r3;
	mul.wide.u32 	%rd26, %r130, 4;
	add.s64 	%rd66, %rd1, %rd26;
	neg.s32 	%r205, %r16;
$L__BB0_12:
	.pragma "nounroll";
	ld.global.u32 	%r131, [%rd66];
	add.s32 	%r207, %r131, %r207;
	add.s64 	%rd66, %rd66, 4;
	add.s32 	%r205, %r205, 1;
	setp.ne.s32 	%p9, %r205, 0;
	@%p9 bra 	$L__BB0_12;
$L__BB0_13:
	setp.lt.s32 	%p10, %r66, 1;
	mov.b32 	%r225, 0;
	@%p10 bra 	$L__BB0_26;
	and.b32  	%r28, %r66, 15;
	setp.lt.u32 	%p11, %r66, 16;
	mov.b32 	%r214, 0;
	mov.u32 	%r225, %r214;
	@%p11 bra 	$L__BB0_17;
	and.b32  	%r214, %r66, 2147483632;
	neg.s32 	%r211, %r214;
	shl.b32 	%r31, %r67, 4;
	mov.b32 	%r225, 0;
	mul.wide.s32 	%rd29, %r67, 4;
	mov.u32 	%r210, %r2;
$L__BB0_16:
	.pragma "nounroll";
	mul.wide.s32 	%rd27, %r210, 4;
	add.s64 	%rd28, %rd1, %rd27;
	ld.global.u32 	%r136, [%rd28];
	add.s32 	%r137, %r136, %r225;
	add.s64 	%rd30, %rd28, %rd29;
	ld.global.u32 	%r138, [%rd30];
	add.s32 	%r139, %r138, %r137;
	add.s64 	%rd31, %rd30, %rd29;
	ld.global.u32 	%r140, [%rd31];
	add.s32 	%r141, %r140, %r139;
	add.s64 	%rd32, %rd31, %rd29;
	ld.global.u32 	%r142, [%rd32];
	add.s32 	%r143, %r142, %r141;
	add.s64 	%rd33, %rd32, %rd29;
	ld.global.u32 	%r144, [%rd33];
	add.s32 	%r145, %r144, %r143;
	add.s64 	%rd34, %rd33, %rd29;
	ld.global.u32 	%r146, [%rd34];
	add.s32 	%r147, %r146, %r145;
	add.s64 	%rd35, %rd34, %rd29;
	ld.global.u32 	%r148, [%rd35];
	add.s32 	%r149, %r148, %r147;
	add.s64 	%rd36, %rd35, %rd29;
	ld.global.u32 	%r150, [%rd36];
	add.s32 	%r151, %r150, %r149;
	add.s64 	%rd37, %rd36, %rd29;
	ld.global.u32 	%r152, [%rd37];
	add.s32 	%r153, %r152, %r151;
	add.s64 	%rd38, %rd37, %rd29;
	ld.global.u32 	%r154, [%rd38];
	add.s32 	%r155, %r154, %r153;
	add.s64 	%rd39, %rd38, %rd29;
	ld.global.u32 	%r156, [%rd39];
	add.s32 	%r157, %r156, %r155;
	add.s64 	%rd40, %rd39, %rd29;
	ld.global.u32 	%r158, [%rd40];
	add.s32 	%r159, %r158, %r157;
	add.s64 	%rd41, %rd40, %rd29;
	ld.global.u32 	%r160, [%rd41];
	add.s32 	%r161, %r160, %r159;
	add.s64 	%rd42, %rd41, %rd29;
	ld.global.u32 	%r162, [%rd42];
	add.s32 	%r163, %r162, %r161;
	add.s64 	%rd43, %rd42, %rd29;
	ld.global.u32 	%r164, [%rd43];
	add.s32 	%r165, %r164, %r163;
	add.s64 	%rd44, %rd43, %rd29;
	ld.global.u32 	%r166, [%rd44];
	add.s32 	%r225, %r166, %r165;
	add.s32 	%r211, %r211, 16;
	add.s32 	%r210, %r210, %r31;
	setp.ne.s32 	%p12, %r211, 0;
	@%p12 bra 	$L__BB0_16;
$L__BB0_17:
	setp.eq.s32 	%p13, %r28, 0;
	@%p13 bra 	$L__BB0_26;
	and.b32  	%r45, %r66, 7;
	setp.lt.u32 	%p14, %r28, 8;
	@%p14 bra 	$L__BB0_20;
	mad.lo.s32 	%r168, %r214, %r67, %r2;
	mul.wide.s32 	%rd45, %r168, 4;
	add.s64 	%rd46, %rd1, %rd45;
	ld.global.u32 	%r169, [%rd46];
	add.s32 	%r170, %r169, %r225;
	mul.wide.s32 	%rd47, %r67, 4;
	add.s64 	%rd48, %rd46, %rd47;
	ld.global.u32 	%r171, [%rd48];
	add.s32 	%r172, %r171, %r170;
	add.s64 	%rd49, %rd48, %rd47;
	ld.global.u32 	%r173, [%rd49];
	add.s32 	%r174, %r173, %r172;
	add.s64 	%rd50, %rd49, %rd47;
	ld.global.u32 	%r175, [%rd50];
	add.s32 	%r176, %r175, %r174;
	add.s64 	%rd51, %rd50, %rd47;
	ld.global.u32 	%r177, [%rd51];
	add.s32 	%r178, %r177, %r176;
	add.s64 	%rd52, %rd51, %rd47;
	ld.global.u32 	%r179, [%rd52];
	add.s32 	%r180, %r179, %r178;
	add.s64 	%rd53, %rd52, %rd47;
	ld.global.u32 	%r181, [%rd53];
	add.s32 	%r182, %r181, %r180;
	add.s64 	%rd54, %rd53, %rd47;
	ld.global.u32 	%r183, [%rd54];
	add.s32 	%r225, %r183, %r182;
	add.s32 	%r214, %r214, 8;
$L__BB0_20:
	setp.eq.s32 	%p15, %r45, 0;
	@%p15 bra 	$L__BB0_26;
	and.b32  	%r51, %r66, 3;
	setp.lt.u32 	%p16, %r45, 4;
	@%p16 bra 	$L__BB0_23;
	mad.lo.s32 	%r185, %r214, %r67, %r2;
	mul.wide.s32 	%rd55, %r185, 4;
	add.s64 	%rd56, %rd1, %rd55;
	ld.global.u32 	%r186, [%rd56];
	add.s32 	%r187, %r186, %r225;
	mul.wide.s32 	%rd57, %r67, 4;
	add.s64 	%rd58, %rd56, %rd57;
	ld.global.u32 	%r188, [%rd58];
	add.s32 	%r189, %r188, %r187;
	add.s64 	%rd59, %rd58, %rd57;
	ld.global.u32 	%r190, [%rd59];
	add.s32 	%r191, %r190, %r189;
	add.s64 	%rd60, %rd59, %rd57;
	ld.global.u32 	%r192, [%rd60];
	add.s32 	%r225, %r192, %r191;
	add.s32 	%r214, %r214, 4;
$L__BB0_23:
	setp.eq.s32 	%p17, %r51, 0;
	@%p17 bra 	$L__BB0_26;
	mad.lo.s32 	%r223, %r214, %r67, %r2;
	neg.s32 	%r222, %r51;
$L__BB0_25:
	.pragma "nounroll";
	mul.wide.s32 	%rd61, %r223, 4;
	add.s64 	%rd62, %rd1, %rd61;
	ld.global.u32 	%r193, [%rd62];
	add.s32 	%r225, %r193, %r225;
	add.s32 	%r223, %r223, %r67;
	add.s32 	%r222, %r222, 1;
	setp.ne.s32 	%p18, %r222, 0;
	@%p18 bra 	$L__BB0_25;
$L__BB0_26:
	cvta.to.global.u64 	%rd63, %rd8;
	add.s32 	%r194, %r225, %r207;
	mad.lo.s32 	%r195, %r67, %r1, %r2;
	mul.wide.s32 	%rd64, %r195, 4;
	add.s64 	%rd65, %rd63, %rd64;
	st.global.u32 	[%rd65], %r194;
	ret;

}


// ===== COMPILED SASS (sm_100) =====

	.target	sm_100

	.elftype	@"ET_EXEC"


//--------------------- .note.nv.tkinfo           --------------------------
	.section	.note.nv.tkinfo,"",@"SHT_NOTE"
	.sectionflags	@"SHF_NOTE_NV_TKINFO"
	.tkinfo
        /*0018*/ 	.word	0x00000002
        /*0030*/ 	.string	""
        /*0030*/ 	.string	"ptxas"
        /*0030*/ 	.string	"Cuda compilation tools, release 13.0, V13.0.88"
        /*0030*/ 	.string	"Build cuda_13.0.r13.0/compiler.36424714_0"
        /*0030*/ 	.string	"-arch sm_100 -m 64 "



//--------------------- .note.nv.cuinfo           --------------------------
	.section	.note.nv.cuinfo,"",@"SHT_NOTE"
	.sectionflags	@"SHF_NOTE_NV_CUINFO"
        /*0018*/ 	.short	0x0002
        /*001a*/ 	.short	0x0064
        /*001c*/ 	.short	0x0082
	.zero		2


//--------------------- .nv.info                  --------------------------
	.section	.nv.info,"",@"SHT_CUDA_INFO"
	.align	4


	//----- nvinfo : EIATTR_REGCOUNT
	.align		4
        /*0000*/ 	.byte	0x04, 0x2f
        /*0002*/ 	.short	(.L_1 - .L_0)
	.align		4
.L_0:
        /*0004*/ 	.word	index@(_Z7computePiS_ii)
        /*0008*/ 	.word	0x00000020


	//----- nvinfo : EIATTR_FRAME_SIZE
	.align		4
.L_1:
        /*000c*/ 	.byte	0x04, 0x11
        /*000e*/ 	.short	(.L_3 - .L_2)
	.align		4
.L_2:
        /*0010*/ 	.word	index@(_Z7computePiS_ii)
        /*0014*/ 	.word	0x00000000


	//----- nvinfo : EIATTR_MIN_STACK_SIZE
	.align		4
.L_3:
        /*0018*/ 	.byte	0x04, 0x12
        /*001a*/ 	.short	(.L_5 - .L_4)
	.align		4
.L_4:
        /*001c*/ 	.word	index@(_Z7computePiS_ii)
        /*0020*/ 	.word	0x00000000
.L_5:


//--------------------- .nv.compat                --------------------------
	.section	.nv.compat,"",@"SHT_CUDA_COMPAT_INFO"
	.align	4
        /*0000*/ 	.byte	0x02, 0x09, 0x00, 0x00, 0x02, 0x02, 0x01, 0x00, 0x02, 0x05, 0x05, 0x00, 0x03, 0x07, 0x01, 0x01
        /*0010*/ 	.byte	0x02, 0x03, 0x00, 0x00, 0x02, 0x06, 0x01, 0x00, 0x04, 0x0b, 0x08, 0x00, 0x09, 0x00, 0x00, 0x00
        /*0020*/ 	.byte	0x00, 0x00, 0x00, 0x00


//--------------------- .nv.info._Z7computePiS_ii --------------------------
	.section	.nv.info._Z7computePiS_ii,"",@"SHT_CUDA_INFO"
	.sectionflags	@""
	.align	4


	//----- nvinfo : EIATTR_CUDA_API_VERSION
	.align		4
        /*0000*/ 	.byte	0x04, 0x37
        /*0002*/ 	.short	(.L_7 - .L_6)
.L_6:
        /*0004*/ 	.word	0x00000082


	//----- nvinfo : EIATTR_KPARAM_INFO
	.align		4
.L_7:
        /*0008*/ 	.byte	0x04, 0x17
        /*000a*/ 	.short	(.L_9 - .L_8)
.L_8:
        /*000c*/ 	.word	0x00000000
        /*0010*/ 	.short	0x0003
        /*0012*/ 	.short	0x0014
        /*0014*/ 	.byte	0x00, 0xf0, 0x11, 0x00


	//----- nvinfo : EIATTR_KPARAM_INFO
	.align		4
.L_9:
        /*0018*/ 	.byte	0x04, 0x17
        /*001a*/ 	.short	(.L_11 - .L_10)
.L_10:
        /*001c*/ 	.word	0x00000000
        /*0020*/ 	.short	0x0002
        /*0022*/ 	.short	0x0010
        /*0024*/ 	.byte	0x00, 0xf0, 0x11, 0x00


	//----- nvinfo : EIATTR_KPARAM_INFO
	.align		4
.L_11:
        /*0028*/ 	.byte	0x04, 0x17
        /*002a*/ 	.short	(.L_13 - .L_12)
.L_12:
        /*002c*/ 	.word	0x00000000
        /*0030*/ 	.short	0x0001
        /*0032*/ 	.short	0x0008
        /*0034*/ 	.byte	0x00, 0xf5, 0x21, 0x00


	//----- nvinfo : EIATTR_KPARAM_INFO
	.align		4
.L_13:
        /*0038*/ 	.byte	0x04, 0x17
        /*003a*/ 	.short	(.L_15 - .L_14)
.L_14:
        /*003c*/ 	.word	0x00000000
        /*0040*/ 	.short	0x0000
        /*0042*/ 	.short	0x0000
        /*0044*/ 	.byte	0x00, 0xf5, 0x21, 0x00


	//----- nvinfo : EIATTR_SPARSE_MMA_MASK
	.align		4
.L_15:
        /*0048*/ 	.byte	0x03, 0x50
        /*004a*/ 	.short	0x0000


	//----- nvinfo : EIATTR_MAXREG_COUNT
	.align		4
        /*004c*/ 	.byte	0x03, 0x1b
        /*004e*/ 	.short	0x00ff


	//----- nvinfo : EIATTR_MERCURY_ISA_VERSION
	.align		4
        /*0050*/ 	.byte	0x03, 0x5f
        /*0052*/ 	.short	0x0101


	//----- nvinfo : EIATTR_VRC_CTA_INIT_COUNT
	.align		4
        /*0054*/ 	.byte	0x02, 0x4a
	.zero		1
	.zero		1


	//----- nvinfo : EIATTR_EXIT_INSTR_OFFSETS
	.align		4
        /*0058*/ 	.byte	0x04, 0x1c
        /*005a*/ 	.short	(.L_17 - .L_16)


	//   ....[0]....
.L_16:
        /*005c*/ 	.word	0x00000ee0


	//----- nvinfo : EIATTR_CBANK_PARAM_SIZE
	.align		4
.L_17:
        /*0060*/ 	.byte	0x03, 0x19
        /*0062*/ 	.short	0x0018


	//----- nvinfo : EIATTR_PARAM_CBANK
	.align		4
        /*0064*/ 	.byte	0x04, 0x0a
        /*0066*/ 	.short	(.L_19 - .L_18)
	.align		4
.L_18:
        /*0068*/ 	.word	index@(.nv.constant0._Z7computePiS_ii)
        /*006c*/ 	.short	0x0380
        /*006e*/ 	.short	0x0018


	//----- nvinfo : EIATTR_SW_WAR
	.align		4
.L_19:
        /*0070*/ 	.byte	0x04, 0x36
        /*0072*/ 	.short	(.L_21 - .L_20)
.L_20:
        /*0074*/ 	.word	0x00000008
.L_21:


//--------------------- .nv.callgraph             --------------------------
	.section	.nv.callgraph,"",@"SHT_CUDA_CALLGRAPH"
	.align	4
	.sectionentsize	8
	.align		4
        /*0000*/ 	.word	0x00000000
	.align		4
        /*0004*/ 	.word	0xffffffff
	.align		4
        /*0008*/ 	.word	0x00000000
	.align		4
        /*000c*/ 	.word	0xfffffffe
	.align		4
        /*0010*/ 	.word	0x00000000
	.align		4
        /*0014*/ 	.word	0xfffffffd
	.align		4
        /*0018*/ 	.word	0x00000000
	.align		4
        /*001c*/ 	.word	0xfffffffc


//--------------------- .text._Z7computePiS_ii    --------------------------
	.section	.text._Z7computePiS_ii,"ax",@progbits
	.align	128
        .global         _Z7computePiS_ii
        .type           _Z7computePiS_ii,@function
        .size           _Z7computePiS_ii,(.L_x_13 - _Z7computePiS_ii)
        .other          _Z7computePiS_ii,@"STO_CUDA_ENTRY STV_DEFAULT"
_Z7computePiS_ii:
.text._Z7computePiS_ii:
[----:B------:R-:W-:Y:S01]  /*0000*/  LDC R1, c[0x0][0x37c] ;  /* 0x0000df00ff017b82 */ /* 0x000fe20000000800 */
[----:B------:R-:W0:Y:S01]  /*0010*/  LDCU UR5, c[0x0][0x394] ;  /* 0x00007280ff0577ac */ /* 0x000e220008000800 */
[----:B------:R-:W1:Y:S01]  /*0020*/  S2R R0, SR_TID.X ;  /* 0x0000000000007919 */ /* 0x000e620000002100 */
[----:B------:R-:W-:Y:S01]  /*0030*/  HFMA2 R2, -RZ, RZ, 0, 0 ;  /* 0x00000000ff027431 */ /* 0x000fe200000001ff */
[----:B------:R-:W2:Y:S01]  /*0040*/  LDCU.64 UR8, c[0x0][0x358] ;  /* 0x00006b00ff0877ac */ /* 0x000ea20008000a00 */
[----:B0-----:R-:W-:-:S09]  /*0050*/  UISETP.GE.AND UP0, UPT, UR5, 0x1, UPT ;  /* 0x000000010500788c */ /* 0x001fd2000bf06270 */
[----:B--2---:R-:W-:Y:S05]  /*0060*/  BRA.U !UP0, `(.L_x_0) ;  /* 0x0000000508a07547 */ /* 0x004fea000b800000 */
[----:B------:R-:W-:Y:S02]  /*0070*/  UIADD3 UR4, UPT, UPT, UR5, -0x1, URZ ;  /* 0xffffffff05047890 */ /* 0x000fe4000fffe0ff */
[----:B-1----:R-:W-:Y:S01]  /*0080*/  IMAD R3, R0, UR5, RZ ;  /* 0x0000000500037c24 */ /* 0x002fe2000f8e02ff */
[----:B------:R-:W-:Y:S01]  /*0090*/  ULOP3.LUT UR6, UR5, 0xf, URZ, 0xc0, !UPT ;  /* 0x0000000f05067892 */ /* 0x000fe2000f8ec0ff */
[----:B------:R-:W-:Y:S01]  /*00a0*/  IMAD.MOV.U32 R2, RZ, RZ, RZ ;  /* 0x000000ffff027224 */ /* 0x000fe200078e00ff */
[----:B------:R-:W-:Y:S02]  /*00b0*/  UISETP.GE.U32.AND UP1, UPT, UR4, 0xf, UPT ;  /* 0x0000000f0400788c */ /* 0x000fe4000bf26070 */
[----:B------:R-:W-:Y:S01]  /*00c0*/  UISETP.NE.AND UP0, UPT, UR6, URZ, UPT ;  /* 0x000000ff0600728c */ /* 0x000fe2000bf05270 */
[----:B------:R-:W-:-:S06]  /*00d0*/  UMOV UR4, URZ ;  /* 0x000000ff00047c82 */ /* 0x000fcc0008000000 */
[----:B------:R-:W-:Y:S05]  /*00e0*/  BRA.U !UP1, `(.L_x_1) ;  /* 0x0000000109947547 */ /* 0x000fea000b800000 */
[----:B------:R-:W0:Y:S01]  /*00f0*/  LDC.64 R4, c[0x0][0x380] ;  /* 0x0000e000ff047b82 */ /* 0x000e220000000a00 */
[----:B------:R-:W-:Y:S01]  /*0100*/  ULOP3.LUT UR4, UR5, 0x7ffffff0, URZ, 0xc0, !UPT ;  /* 0x7ffffff005047892 */ /* 0x000fe2000f8ec0ff */
[----:B------:R-:W-:-:S03]  /*0110*/  MOV R2, RZ ;  /* 0x000000ff00027202 */ /* 0x000fc60000000f00 */
[----:B------:R-:W-:Y:S01]  /*0120*/  UIADD3 UR5, UPT, UPT, -UR4, URZ, URZ ;  /* 0x000000ff04057290 */ /* 0x000fe2000fffe1ff */
[----:B0-----:R-:W-:-:S03]  /*0130*/  IMAD.WIDE.U32 R4, R3, 0x4, R4 ;  /* 0x0000000403047825 */ /* 0x001fc600078e0004 */
[----:B------:R-:W-:-:S05]  /*0140*/  IADD3 R9, P0, PT, R4, 0x20, RZ ;  /* 0x0000002004097810 */ /* 0x000fca0007f1e0ff */
[----:B------:R-:W-:-:S08]  /*0150*/  IMAD.X R5, RZ, RZ, R5, P0 ;  /* 0x000000ffff057224 */ /* 0x000fd000000e0605 */
.L_x_2:
[----:B------:R-:W-:-:S05]  /*0160*/  MOV R4, R9 ;  /* 0x0000000900047202 */ /* 0x000fca0000000f00 */
[----:B------:R-:W2:Y:S04]  /*0170*/  LDG.E R9, desc[UR8][R4.64+-0x20] ;  /* 0xffffe00804097981 */ /* 0x000ea8000c1e1900 */
[----:B------:R-:W2:Y:S04]  /*0180*/  LDG.E R8, desc[UR8][R4.64+-0x1c] ;  /* 0xffffe40804087981 */ /* 0x000ea8000c1e1900 */
[----:B------:R-:W3:Y:S04]  /*0190*/  LDG.E R11, desc[UR8][R4.64+-0x18] ;  /* 0xffffe808040b7981 */ /* 0x000ee8000c1e1900 */
[----:B------:R-:W3:Y:S04]  /*01a0*/  LDG.E R10, desc[UR8][R4.64+-0x14] ;  /* 0xffffec08040a7981 */ /* 0x000ee8000c1e1900 */
[----:B------:R-:W4:Y:S04]  /*01b0*/  LDG.E R13, desc[UR8][R4.64+-0x10] ;  /* 0xfffff008040d7981 */ /* 0x000f28000c1e1900 */
[----:B------:R-:W4:Y:S04]  /*01c0*/  LDG.E R12, desc[UR8][R4.64+-0xc] ;  /* 0xfffff408040c7981 */ /* 0x000f28000c1e1900 */
[----:B------:R-:W5:Y:S04]  /*01d0*/  LDG.E R15, desc[UR8][R4.64+-0x8] ;  /* 0xfffff808040f7981 */ /* 0x000f68000c1e1900 */
        /* <DEDUP_REMOVED lines=8> */
[----:B------:R0:W5:Y:S01]  /*0260*/  LDG.E R7, desc[UR8][R4.64+0x1c] ;  /* 0x00001c0804077981 */ /* 0x000162000c1e1900 */
[----:B------:R-:W-:-:S04]  /*0270*/  UIADD3 UR5, UPT, UPT, UR5, 0x10, URZ ;  /* 0x0000001005057890 */ /* 0x000fc8000fffe0ff */
[----:B------:R-:W-:Y:S01]  /*0280*/  UISETP.NE.AND UP1, UPT, UR5, URZ, UPT ;  /* 0x000000ff0500728c */ /* 0x000fe2000bf25270 */
[----:B--2---:R-:W-:Y:S02]  /*0290*/  IADD3 R8, PT, PT, R8, R9, R2 ;  /* 0x0000000908087210 */ /* 0x004fe40007ffe002 */
[----:B------:R-:W-:-:S05]  /*02a0*/  IADD3 R9, P0, PT, R4, 0x40, RZ ;  /* 0x0000004004097810 */ /* 0x000fca0007f1e0ff */
[----:B0-----:R-:W-:Y:S01]  /*02b0*/  IMAD.X R5, RZ, RZ, R5, P0 ;  /* 0x000000ffff057224 */ /* 0x001fe200000e0605 */
[----:B---3--:R-:W-:-:S04]  /*02c0*/  IADD3 R8, PT, PT, R10, R11, R8 ;  /* 0x0000000b0a087210 */ /* 0x008fc80007ffe008 */
[----:B----4-:R-:W-:-:S04]  /*02d0*/  IADD3 R8, PT, PT, R12, R13, R8 ;  /* 0x0000000d0c087210 */ /* 0x010fc80007ffe008 */
[----:B-----5:R-:W-:-:S04]  /*02e0*/  IADD3 R8, PT, PT, R14, R15, R8 ;  /* 0x0000000f0e087210 */ /* 0x020fc80007ffe008 */
[----:B------:R-:W-:-:S04]  /*02f0*/  IADD3 R8, PT, PT, R16, R17, R8 ;  /* 0x0000001110087210 */ /* 0x000fc80007ffe008 */
[----:B------:R-:W-:-:S04]  /*0300*/  IADD3 R8, PT, PT, R18, R19, R8 ;  /* 0x0000001312087210 */ /* 0x000fc80007ffe008 */
[----:B------:R-:W-:-:S04]  /*0310*/  IADD3 R8, PT, PT, R20, R21, R8 ;  /* 0x0000001514087210 */ /* 0x000fc80007ffe008 */
[----:B------:R-:W-:Y:S01]  /*0320*/  IADD3 R2, PT, PT, R7, R6, R8 ;  /* 0x0000000607027210 */ /* 0x000fe20007ffe008 */
[----:B------:R-:W-:Y:S06]  /*0330*/  BRA.U UP1, `(.L_x_2) ;  /* 0xfffffffd01887547 */ /* 0x000fec000b83ffff */
.L_x_1:
[----:B------:R-:W-:Y:S05]  /*0340*/  BRA.U !UP0, `(.L_x_0) ;  /* 0x0000000108e87547 */ /* 0x000fea000b800000 */
[----:B------:R-:W0:Y:S01]  /*0350*/  LDCU UR5, c[0x0][0x394] ;  /* 0x00007280ff0577ac */ /* 0x000e220008000800 */
[----:B------:R-:W-:Y:S02]  /*0360*/  UISETP.GE.U32.AND UP0, UPT, UR6, 0x8, UPT ;  /* 0x000000080600788c */ /* 0x000fe4000bf06070 */
[----:B0-----:R-:W-:-:S04]  /*0370*/  ULOP3.LUT UR7, UR5, 0x7, URZ, 0xc0, !UPT ;  /* 0x0000000705077892 */ /* 0x001fc8000f8ec0ff */
[----:B------:R-:W-:-:S03]  /*0380*/  UISETP.NE.AND UP1, UPT, UR7, URZ, UPT ;  /* 0x000000ff0700728c */ /* 0x000fc6000bf25270 */
[----:B------:R-:W-:Y:S08]  /*0390*/  BRA.U !UP0, `(.L_x_3) ;  /* 0x0000000108547547 */ /* 0x000ff0000b800000 */
[----:B------:R-:W0:Y:S01]  /*03a0*/  LDC.64 R6, c[0x0][0x380] ;  /* 0x0000e000ff067b82 */ /* 0x000e220000000a00 */
[----:B------:R-:W1:Y:S01]  /*03b0*/  LDCU.64 UR10, c[0x0][0x380] ;  /* 0x00007000ff0a77ac */ /* 0x000e620008000a00 */
[C---:B------:R-:W-:Y:S02]  /*03c0*/  IADD3 R8, P0, PT, R3.reuse, UR4, RZ ;  /* 0x0000000403087c10 */ /* 0x040fe4000ff1e0ff */
[----:B------:R-:W-:-:S03]  /*03d0*/  IADD3 R5, PT, PT, R3, UR4, RZ ;  /* 0x0000000403057c10 */ /* 0x000fc6000fffe0ff */
[----:B------:R-:W-:Y:S01]  /*03e0*/  IMAD.X R9, RZ, RZ, RZ, P0 ;  /* 0x000000ffff097224 */ /* 0x000fe200000e06ff */
[----:B-1----:R-:W-:Y:S01]  /*03f0*/  LEA R4, P0, R8, UR10, 0x2 ;  /* 0x0000000a08047c11 */ /* 0x002fe2000f8010ff */
[----:B0-----:R-:W-:-:S03]  /*0400*/  IMAD.WIDE.U32 R6, R5, 0x4, R6 ;  /* 0x0000000405067825 */ /* 0x001fc600078e0006 */
[----:B------:R-:W-:-:S03]  /*0410*/  LEA.HI.X R5, R8, UR11, R9, 0x2, P0 ;  /* 0x0000000b08057c11 */ /* 0x000fc600080f1409 */
[----:B------:R-:W2:Y:S04]  /*0420*/  LDG.E R7, desc[UR8][R6.64] ;  /* 0x0000000806077981 */ /* 0x000ea8000c1e1900 */
[----:B------:R-:W2:Y:S04]  /*0430*/  LDG.E R8, desc[UR8][R4.64+0x4] ;  /* 0x0000040804087981 */ /* 0x000ea8000c1e1900 */
[----:B------:R-:W3:Y:S04]  /*0440*/  LDG.E R9, desc[UR8][R4.64+0x8] ;  /* 0x0000080804097981 */ /* 0x000ee8000c1e1900 */
[----:B------:R-:W3:Y:S04]  /*0450*/  LDG.E R10, desc[UR8][R4.64+0xc] ;  /* 0x00000c08040a7981 */ /* 0x000ee8000c1e1900 */
[----:B------:R-:W4:Y:S04]  /*0460*/  LDG.E R11, desc[UR8][R4.64+0x10] ;  /* 0x00001008040b7981 */ /* 0x000f28000c1e1900 */
[----:B------:R-:W4:Y:S04]  /*0470*/  LDG.E R12, desc[UR8][R4.64+0x14] ;  /* 0x00001408040c7981 */ /* 0x000f28000c1e1900 */
[----:B------:R-:W5:Y:S04]  /*0480*/  LDG.E R13, desc[UR8][R4.64+0x18] ;  /* 0x00001808040d7981 */ /* 0x000f68000c1e1900 */
[----:B------:R-:W5:Y:S01]  /*0490*/  LDG.E R14, desc[UR8][R4.64+0x1c] ;  /* 0x00001c08040e7981 */ /* 0x000f62000c1e1900 */
[----:B------:R-:W-:Y:S01]  /*04a0*/  UIADD3 UR4, UPT, UPT, UR4, 0x8, URZ ;  /* 0x0000000804047890 */ /* 0x000fe2000fffe0ff */
[----:B--2---:R-:W-:-:S04]  /*04b0*/  IADD3 R8, PT, PT, R8, R7, R2 ;  /* 0x0000000708087210 */ /* 0x004fc80007ffe002 */
[----:B---3--:R-:W-:-:S04]  /*04c0*/  IADD3 R8, PT, PT, R10, R9, R8 ;  /* 0x000000090a087210 */ /* 0x008fc80007ffe008 */
[----:B----4-:R-:W-:-:S04]  /*04d0*/  IADD3 R8, PT, PT, R12, R11, R8 ;  /* 0x0000000b0c087210 */ /* 0x010fc80007ffe008 */
[----:B-----5:R-:W-:-:S07]  /*04e0*/  IADD3 R2, PT, PT, R14, R13, R8 ;  /* 0x0000000d0e027210 */ /* 0x020fce0007ffe008 */
.L_x_3:
[----:B------:R-:W-:Y:S05]  /*04f0*/  BRA.U !UP1, `(.L_x_0) ;  /* 0x00000001097c7547 */ /* 0x000fea000b800000 */
[----:B------:R-:W-:Y:S02]  /*0500*/  UISETP.GE.U32.AND UP0, UPT, UR7, 0x4, UPT ;  /* 0x000000040700788c */ /* 0x000fe4000bf06070 */
[----:B------:R-:W-:-:S04]  /*0510*/  ULOP3.LUT UR5, UR5, 0x3, URZ, 0xc0, !UPT ;  /* 0x0000000305057892 */ /* 0x000fc8000f8ec0ff */
        /* <DEDUP_REMOVED lines=13> */
[----:B------:R-:W3:Y:S01]  /*05f0*/  LDG.E R10, desc[UR8][R6.64+0xc] ;  /* 0x00000c08060a7981 */ /* 0x000ee2000c1e1900 */
[----:B------:R-:W-:Y:S01]  /*0600*/  UIADD3 UR4, UPT, UPT, UR4, 0x4, URZ ;  /* 0x0000000404047890 */ /* 0x000fe2000fffe0ff */
[----:B--2---:R-:W-:-:S04]  /*0610*/  IADD3 R2, PT, PT, R8, R5, R2 ;  /* 0x0000000508027210 */ /* 0x004fc80007ffe002 */
[----:B---3--:R-:W-:-:S07]  /*0620*/  IADD3 R2, PT, PT, R10, R9, R2 ;  /* 0x000000090a027210 */ /* 0x008fce0007ffe002 */
.L_x_4:
[----:B------:R-:W-:Y:S05]  /*0630*/  BRA.U !UP1, `(.L_x_0) ;  /* 0x00000001092c7547 */ /* 0x000fea000b800000 */
[----:B------:R-:W0:Y:S01]  /*0640*/  LDC.64 R4, c[0x0][0x380] ;  /* 0x0000e000ff047b82 */ /* 0x000e220000000a00 */
[----:B------:R-:W-:Y:S01]  /*0650*/  IADD3 R3, PT, PT, R3, UR4, RZ ;  /* 0x0000000403037c10 */ /* 0x000fe2000fffe0ff */
[----:B------:R-:W-:-:S04]  /*0660*/  UIADD3 UR5, UPT, UPT, -UR5, URZ, URZ ;  /* 0x000000ff05057290 */ /* 0x000fc8000fffe1ff */
[----:B0-----:R-:W-:-:S08]  /*0670*/  IMAD.WIDE.U32 R4, R3, 0x4, R4 ;  /* 0x0000000403047825 */ /* 0x001fd000078e0004 */
.L_x_5:
[----:B------:R0:W2:Y:S01]  /*0680*/  LDG.E R3, desc[UR8][R4.64] ;  /* 0x0000000804037981 */ /* 0x0000a2000c1e1900 */
[----:B------:R-:W-:-:S04]  /*0690*/  UIADD3 UR5, UPT, UPT, UR5, 0x1, URZ ;  /* 0x0000000105057890 */ /* 0x000fc8000fffe0ff */
[----:B------:R-:W-:Y:S01]  /*06a0*/  UISETP.NE.AND UP0, UPT, UR5, URZ, UPT ;  /* 0x000000ff0500728c */ /* 0x000fe2000bf05270 */
[----:B0-----:R-:W-:-:S04]  /*06b0*/  IADD3 R4, P0, PT, R4, 0x4, RZ ;  /* 0x0000000404047810 */ /* 0x001fc80007f1e0ff */
[----:B------:R-:W-:Y:S01]  /*06c0*/  IADD3.X R5, PT, PT, RZ, R5, RZ, P0, !PT ;  /* 0x00000005ff057210 */ /* 0x000fe200007fe4ff */
[----:B--2---:R-:W-:-:S03]  /*06d0*/  IMAD.IADD R2, R3, 0x1, R2 ;  /* 0x0000000103027824 */ /* 0x004fc600078e0202 */
[----:B------:R-:W-:Y:S05]  /*06e0*/  BRA.U UP0, `(.L_x_5) ;  /* 0xfffffffd00e47547 */ /* 0x000fea000b83ffff */
.L_x_0:
[----:B------:R-:W0:Y:S01]  /*06f0*/  LDCU UR5, c[0x0][0x390] ;  /* 0x00007200ff0577ac */ /* 0x000e220008000800 */
[----:B------:R-:W2:Y:S01]  /*0700*/  S2R R3, SR_TID.Y ;  /* 0x0000000000037919 */ /* 0x000ea20000002200 */
[----:B------:R-:W-:Y:S01]  /*0710*/  IMAD.MOV.U32 R5, RZ, RZ, RZ ;  /* 0x000000ffff057224 */ /* 0x000fe200078e00ff */
[----:B0-----:R-:W-:-:S09]  /*0720*/  UISETP.GE.AND UP0, UPT, UR5, 0x1, UPT ;  /* 0x000000010500788c */ /* 0x001fd2000bf06270 */
[----:B------:R-:W-:Y:S05]  /*0730*/  BRA.U !UP0, `(.L_x_6) ;  /* 0x0000000508d07547 */ /* 0x000fea000b800000 */
[----:B------:R-:W-:Y:S01]  /*0740*/  UISETP.GE.U32.AND UP1, UPT, UR5, 0x10, UPT ;  /* 0x000000100500788c */ /* 0x000fe2000bf26070 */
[----:B------:R-:W-:Y:S01]  /*0750*/  HFMA2 R5, -RZ, RZ, 0, 0 ;  /* 0x00000000ff057431 */ /* 0x000fe200000001ff */
[----:B------:R-:W-:Y:S01]  /*0760*/  ULOP3.LUT UR6, UR5, 0xf, URZ, 0xc0, !UPT ;  /* 0x0000000f05067892 */ /* 0x000fe2000f8ec0ff */
[----:B------:R-:W-:-:S03]  /*0770*/  UMOV UR4, URZ ;  /* 0x000000ff00047c82 */ /* 0x000fc60008000000 */
[----:B------:R-:W-:-:S03]  /*0780*/  UISETP.NE.AND UP0, UPT, UR6, URZ, UPT ;  /* 0x000000ff0600728c */ /* 0x000fc6000bf05270 */
[----:B------:R-:W-:Y:S08]  /*0790*/  BRA.U !UP1, `(.L_x_7) ;  /* 0x0000000109c87547 */ /* 0x000ff0000b800000 */
[----:B------:R-:W-:Y:S01]  /*07a0*/  ULOP3.LUT UR4, UR5, 0x7ffffff0, URZ, 0xc0, !UPT ;  /* 0x7ffffff005047892 */ /* 0x000fe2000f8ec0ff */
[----:B------:R-:W-:Y:S01]  /*07b0*/  IMAD.MOV.U32 R5, RZ, RZ, RZ ;  /* 0x000000ffff057224 */ /* 0x000fe200078e00ff */
[----:B--2---:R-:W-:Y:S02]  /*07c0*/  MOV R4, R3 ;  /* 0x0000000300047202 */ /* 0x004fe40000000f00 */
[----:B------:R-:W-:-:S12]  /*07d0*/  UIADD3 UR7, UPT, UPT, -UR4, URZ, URZ ;  /* 0x000000ff04077290 */ /* 0x000fd8000fffe1ff */
.L_x_8:
[----:B------:R-:W0:Y:S08]  /*07e0*/  LDC.64 R20, c[0x0][0x380] ;  /* 0x0000e000ff147b82 */ /* 0x000e300000000a00 */
[----:B------:R-:W2:Y:S01]  /*07f0*/  LDC R7, c[0x0][0x394] ;  /* 0x0000e500ff077b82 */ /* 0x000ea20000000800 */
[----:B0-----:R-:W-:-:S05]  /*0800*/  IMAD.WIDE R20, R4, 0x4, R20 ;  /* 0x0000000404147825 */ /* 0x001fca00078e0214 */
[----:B------:R0:W3:Y:S01]  /*0810*/  LDG.E R6, desc[UR8][R20.64] ;  /* 0x0000000814067981 */ /* 0x0000e2000c1e1900 */
[----:B--2---:R-:W-:-:S04]  /*0820*/  IMAD.WIDE R26, R7, 0x4, R20 ;  /* 0x00000004071a7825 */ /* 0x004fc800078e0214 */
[C---:B------:R-:W-:Y:S02]  /*0830*/  IMAD.WIDE R22, R7.reuse, 0x4, R26 ;  /* 0x0000000407167825 */ /* 0x040fe400078e021a */
[----:B------:R-:W3:Y:S02]  /*0840*/  LDG.E R26, desc[UR8][R26.64] ;  /* 0x000000081a1a7981 */ /* 0x000ee4000c1e1900 */
[----:B------:R-:W-:-:S04]  /*0850*/  IMAD.WIDE R12, R7, 0x4, R22 ;  /* 0x00000004070c7825 */ /* 0x000fc800078e0216 */
[C---:B------:R-:W-:Y:S01]  /*0860*/  IMAD.WIDE R18, R7.reuse, 0x4, R12 ;  /* 0x0000000407127825 */ /* 0x040fe200078e020c */
[----:B------:R2:W4:Y:S04]  /*0870*/  LDG.E R27, desc[UR8][R22.64] ;  /* 0x00000008161b7981 */ /* 0x000528000c1e1900 */
[----:B------:R-:W4:Y:S01]  /*0880*/  LDG.E R12, desc[UR8][R12.64] ;  /* 0x000000080c0c7981 */ /* 0x000f22000c1e1900 */
[----:B------:R-:W-:-:S03]  /*0890*/  IMAD.WIDE R8, R7, 0x4, R18 ;  /* 0x0000000407087825 */ /* 0x000fc600078e0212 */
[----:B------:R-:W5:Y:S01]  /*08a0*/  LDG.E R18, desc[UR8][R18.64] ;  /* 0x0000000812127981 */ /* 0x000f62000c1e1900 */
[----:B------:R-:W-:-:S03]  /*08b0*/  IMAD.WIDE R14, R7, 0x4, R8 ;  /* 0x00000004070e7825 */ /* 0x000fc600078e0208 */
[----:B------:R1:W5:Y:S01]  /*08c0*/  LDG.E R13, desc[UR8][R8.64] ;  /* 0x00000008080d7981 */ /* 0x000362000c1e1900 */
[----:B------:R-:W-:-:S03]  /*08d0*/  IMAD.WIDE R10, R7, 0x4, R14 ;  /* 0x00000004070a7825 */ /* 0x000fc600078e020e */
[----:B------:R-:W5:Y:S01]  /*08e0*/  LDG.E R14, desc[UR8][R14.64] ;  /* 0x000000080e0e7981 */ /* 0x000f62000c1e1900 */
[----:B------:R-:W-:-:S04]  /*08f0*/  IMAD.WIDE R16, R7, 0x4, R10 ;  /* 0x0000000407107825 */ /* 0x000fc800078e020a */
[C---:B0-----:R-:W-:Y:S01]  /*0900*/  IMAD.WIDE R20, R7.reuse, 0x4, R16 ;  /* 0x0000000407147825 */ /* 0x041fe200078e0210 */
[----:B------:R0:W5:Y:S04]  /*0910*/  LDG.E R15, desc[UR8][R10.64] ;  /* 0x000000080a0f7981 */ /* 0x000168000c1e1900 */
[----:B------:R-:W5:Y:S01]  /*0920*/  LDG.E R16, desc[UR8][R16.64] ;  /* 0x0000000810107981 */ /* 0x000f62000c1e1900 */
[----:B--2---:R-:W-:-:S03]  /*0930*/  IMAD.WIDE R22, R7, 0x4, R20 ;  /* 0x0000000407167825 */ /* 0x004fc600078e0214 */
[----:B------:R-:W2:Y:S01]  /*0940*/  LDG.E R21, desc[UR8][R20.64] ;  /* 0x0000000814157981 */ /* 0x000ea2000c1e1900 */
[----:B------:R-:W-:-:S03]  /*0950*/  IMAD.WIDE R24, R7, 0x4, R22 ;  /* 0x0000000407187825 */ /* 0x000fc600078e0216 */
[----:B------:R-:W2:Y:S01]  /*0960*/  LDG.E R22, desc[UR8][R22.64] ;  /* 0x0000000816167981 */ /* 0x000ea2000c1e1900 */
[----:B------:R-:W-:-:S03]  /*0970*/  IMAD.WIDE R28, R7, 0x4, R24 ;  /* 0x00000004071c7825 */ /* 0x000fc600078e0218 */
[----:B------:R-:W2:Y:S01]  /*0980*/  LDG.E R25, desc[UR8][R24.64] ;  /* 0x0000000818197981 */ /* 0x000ea2000c1e1900 */
[----:B-1----:R-:W-:-:S03]  /*0990*/  IMAD.WIDE R8, R7, 0x4, R28 ;  /* 0x0000000407087825 */ /* 0x002fc600078e021c */
[----:B------:R-:W2:Y:S01]  /*09a0*/  LDG.E R28, desc[UR8][R28.64] ;  /* 0x000000081c1c7981 */ /* 0x000ea2000c1e1900 */
[----:B0-----:R-:W-:-:S03]  /*09b0*/  IMAD.WIDE R10, R7, 0x4, R8 ;  /* 0x00000004070a7825 */ /* 0x001fc600078e0208 */
[----:B------:R0:W2:Y:S02]  /*09c0*/  LDG.E R19, desc[UR8][R8.64] ;  /* 0x0000000808137981 */ /* 0x0000a4000c1e1900 */
[----:B0-----:R-:W-:Y:S02]  /*09d0*/  IMAD.WIDE R8, R7, 0x4, R10 ;  /* 0x0000000407087825 */ /* 0x001fe400078e020a */
[----:B------:R-:W2:Y:S04]  /*09e0*/  LDG.E R10, desc[UR8][R10.64] ;  /* 0x000000080a0a7981 */ /* 0x000ea8000c1e1900 */
[----:B------:R-:W2:Y:S01]  /*09f0*/  LDG.E R8, desc[UR8][R8.64] ;  /* 0x0000000808087981 */ /* 0x000ea2000c1e1900 */
[----:B------:R-:W-:-:S04]  /*0a00*/  UIADD3 UR7, UPT, UPT, UR7, 0x10, URZ ;  /* 0x0000001007077890 */ /* 0x000fc8000fffe0ff */
[----:B------:R-:W-:Y:S01]  /*0a10*/  UISETP.NE.AND UP1, UPT, UR7, URZ, UPT ;  /* 0x000000ff0700728c */ /* 0x000fe2000bf25270 */
[----:B------:R-:W-:Y:S02]  /*0a20*/  LEA R4, R7, R4, 0x4 ;  /* 0x0000000407047211 */ /* 0x000fe400078e20ff */
[----:B---3--:R-:W-:-:S04]  /*0a30*/  IADD3 R6, PT, PT, R26, R6, R5 ;  /* 0x000000061a067210 */ /* 0x008fc80007ffe005 */
[----:B----4-:R-:W-:-:S04]  /*0a40*/  IADD3 R6, PT, PT, R12, R27, R6 ;  /* 0x0000001b0c067210 */ /* 0x010fc80007ffe006 */
[----:B-----5:R-:W-:-:S04]  /*0a50*/  IADD3 R6, PT, PT, R13, R18, R6 ;  /* 0x000000120d067210 */ /* 0x020fc80007ffe006 */
[----:B------:R-:W-:-:S04]  /*0a60*/  IADD3 R6, PT, PT, R15, R14, R6 ;  /* 0x0000000e0f067210 */ /* 0x000fc80007ffe006 */
[----:B--2---:R-:W-:-:S04]  /*0a70*/  IADD3 R6, PT, PT, R21, R16, R6 ;  /* 0x0000001015067210 */ /* 0x004fc80007ffe006 */
[----:B------:R-:W-:-:S04]  /*0a80*/  IADD3 R6, PT, PT, R25, R22, R6 ;  /* 0x0000001619067210 */ /* 0x000fc80007ffe006 */
[----:B------:R-:W-:-:S04]  /*0a90*/  IADD3 R19, PT, PT, R19, R28, R6 ;  /* 0x0000001c13137210 */ /* 0x000fc80007ffe006 */
[----:B------:R-:W-:Y:S01]  /*0aa0*/  IADD3 R5, PT, PT, R8, R10, R19 ;  /* 0x0000000a08057210 */ /* 0x000fe20007ffe013 */
[----:B------:R-:W-:Y:S06]  /*0ab0*/  BRA.U UP1, `(.L_x_8) ;  /* 0xfffffffd01487547 */ /* 0x000fec000b83ffff */
.L_x_7:
[----:B------:R-:W-:Y:S05]  /*0ac0*/  BRA.U !UP0, `(.L_x_6) ;  /* 0x0000000108ec7547 */ /* 0x000fea000b800000 */
[----:B------:R-:W-:Y:S02]  /*0ad0*/  UISETP.GE.U32.AND UP0, UPT, UR6, 0x8, UPT ;  /* 0x000000080600788c */ /* 0x000fe4000bf06070 */
[----:B------:R-:W-:-:S04]  /*0ae0*/  ULOP3.LUT UR7, UR5, 0x7, URZ, 0xc0, !UPT ;  /* 0x0000000705077892 */ /* 0x000fc8000f8ec0ff */
[----:B------:R-:W-:-:S03]  /*0af0*/  UISETP.NE.AND UP1, UPT, UR7, URZ, UPT ;  /* 0x000000ff0700728c */ /* 0x000fc6000bf25270 */
[----:B------:R-:W-:Y:S08]  /*0b00*/  BRA.U !UP0, `(.L_x_9) ;  /* 0x0000000108607547 */ /* 0x000ff0000b800000 */
[----:B------:R-:W2:Y:S08]  /*0b10*/  LDC R21, c[0x0][0x394] ;  /* 0x0000e500ff157b82 */ /* 0x000eb00000000800 */
[----:B------:R-:W0:Y:S01]  /*0b20*/  LDC.64 R14, c[0x0][0x380] ;  /* 0x0000e000ff0e7b82 */ /* 0x000e220000000a00 */
[----:B--2---:R-:W-:-:S04]  /*0b30*/  IMAD R7, R21, UR4, R3 ;  /* 0x0000000415077c24 */ /* 0x004fc8000f8e0203 */
[----:B0-----:R-:W-:-:S04]  /*0b40*/  IMAD.WIDE R14, R7, 0x4, R14 ;  /* 0x00000004070e7825 */ /* 0x001fc800078e020e */
[C---:B------:R-:W-:Y:S02]  /*0b50*/  IMAD.WIDE R16, R21.reuse, 0x4, R14 ;  /* 0x0000000415107825 */ /* 0x040fe400078e020e */
[----:B------:R-:W2:Y:S02]  /*0b60*/  LDG.E R14, desc[UR8][R14.64] ;  /* 0x000000080e0e7981 */ /* 0x000ea4000c1e1900 */
[C---:B------:R-:W-:Y:S02]  /*0b70*/  IMAD.WIDE R18, R21.reuse, 0x4, R16 ;  /* 0x0000000415127825 */ /* 0x040fe400078e0210 */
[----:B------:R-:W2:Y:S02]  /*0b80*/  LDG.E R16, desc[UR8][R16.64] ;  /* 0x0000000810107981 */ /* 0x000ea4000c1e1900 */
[C---:B------:R-:W-:Y:S02]  /*0b90*/  IMAD.WIDE R12, R21.reuse, 0x4, R18 ;  /* 0x00000004150c7825 */ /* 0x040fe400078e0212 */
[----:B------:R-:W3:Y:S02]  /*0ba0*/  LDG.E R18, desc[UR8][R18.64] ;  /* 0x0000000812127981 */ /* 0x000ee4000c1e1900 */
[----:B------:R-:W-:-:S02]  /*0bb0*/  IMAD.WIDE R8, R21, 0x4, R12 ;  /* 0x0000000415087825 */ /* 0x000fc400078e020c */
[----:B------:R-:W3:Y:S02]  /*0bc0*/  LDG.E R12, desc[UR8][R12.64] ;  /* 0x000000080c0c7981 */ /* 0x000ee4000c1e1900 */
[C---:B------:R-:W-:Y:S02]  /*0bd0*/  IMAD.WIDE R6, R21.reuse, 0x4, R8 ;  /* 0x0000000415067825 */ /* 0x040fe400078e0208 */
[----:B------:R-:W4:Y:S02]  /*0be0*/  LDG.E R8, desc[UR8][R8.64] ;  /* 0x0000000808087981 */ /* 0x000f24000c1e1900 */
[C---:B------:R-:W-:Y:S02]  /*0bf0*/  IMAD.WIDE R10, R21.reuse, 0x4, R6 ;  /* 0x00000004150a7825 */ /* 0x040fe400078e0206 */
[----:B------:R-:W4:Y:S02]  /*0c00*/  LDG.E R6, desc[UR8][R6.64] ;  /* 0x0000000806067981 */ /* 0x000f24000c1e1900 */
[----:B------:R-:W-:-:S02]  /*0c10*/  IMAD.WIDE R20, R21, 0x4, R10 ;  /* 0x0000000415147825 */ /* 0x000fc400078e020a */
[----:B------:R-:W5:Y:S04]  /*0c20*/  LDG.E R10, desc[UR8][R10.64] ;  /* 0x000000080a0a7981 */ /* 0x000f68000c1e1900 */
[----:B------:R-:W5:Y:S01]  /*0c30*/  LDG.E R20, desc[UR8][R20.64] ;  /* 0x0000000814147981 */ /* 0x000f62000c1e1900 */
[----:B------:R-:W-:Y:S01]  /*0c40*/  UIADD3 UR4, UPT, UPT, UR4, 0x8, URZ ;  /* 0x0000000804047890 */ /* 0x000fe2000fffe0ff */
[----:B--2---:R-:W-:-:S04]  /*0c50*/  IADD3 R5, PT, PT, R16, R14, R5 ;  /* 0x0000000e10057210 */ /* 0x004fc80007ffe005 */
[----:B---3--:R-:W-:-:S04]  /*0c60*/  IADD3 R5, PT, PT, R12, R18, R5 ;  /* 0x000000120c057210 */ /* 0x008fc80007ffe005 */
[----:B----4-:R-:W-:-:S04]  /*0c70*/  IADD3 R5, PT, PT, R6, R8, R5 ;  /* 0x0000000806057210 */ /* 0x010fc80007ffe005 */
[----:B-----5:R-:W-:-:S07]  /*0c80*/  IADD3 R5, PT, PT, R20, R10, R5 ;  /* 0x0000000a14057210 */ /* 0x020fce0007ffe005 */
.L_x_9:
        /* <DEDUP_REMOVED lines=13> */
[----:B------:R-:W-:Y:S02]  /*0d60*/  IMAD.WIDE R12, R13, 0x4, R10 ;  /* 0x000000040d0c7825 */ /* 0x000fe400078e020a */
[----:B------:R-:W3:Y:S04]  /*0d70*/  LDG.E R10, desc[UR8][R10.64] ;  /* 0x000000080a0a7981 */ /* 0x000ee8000c1e1900 */
[----:B------:R-:W3:Y:S01]  /*0d80*/  LDG.E R12, desc[UR8][R12.64] ;  /* 0x000000080c0c7981 */ /* 0x000ee2000c1e1900 */
[----:B------:R-:W-:Y:S01]  /*0d90*/  UIADD3 UR4, UPT, UPT, UR4, 0x4, URZ ;  /* 0x0000000404047890 */ /* 0x000fe2000fffe0ff */
[----:B--2---:R-:W-:-:S04]  /*0da0*/  IADD3 R5, PT, PT, R8, R6, R5 ;  /* 0x0000000608057210 */ /* 0x004fc80007ffe005 */
[----:B---3--:R-:W-:-:S07]  /*0db0*/  IADD3 R5, PT, PT, R12, R10, R5 ;  /* 0x0000000a0c057210 */ /* 0x008fce0007ffe005 */
.L_x_10:
[----:B------:R-:W-:Y:S05]  /*0dc0*/  BRA.U !UP1, `(.L_x_6) ;  /* 0x00000001092c7547 */ /* 0x000fea000b800000 */
[----:B------:R-:W2:Y:S01]  /*0dd0*/  LDC R4, c[0x0][0x394] ;  /* 0x0000e500ff047b82 */ /* 0x000ea20000000800 */
[----:B------:R-:W-:-:S07]  /*0de0*/  UIADD3 UR5, UPT, UPT, -UR5, URZ, URZ ;  /* 0x000000ff05057290 */ /* 0x000fce000fffe1ff */
[----:B------:R-:W0:Y:S01]  /*0df0*/  LDC.64 R8, c[0x0][0x380] ;  /* 0x0000e000ff087b82 */ /* 0x000e220000000a00 */
[----:B--2---:R-:W-:-:S07]  /*0e00*/  IMAD R11, R4, UR4, R3 ;  /* 0x00000004040b7c24 */ /* 0x004fce000f8e0203 */
.L_x_11:
[----:B0-----:R-:W-:-:S06]  /*0e10*/  IMAD.WIDE R6, R11, 0x4, R8 ;  /* 0x000000040b067825 */ /* 0x001fcc00078e0208 */
[----:B------:R-:W2:Y:S01]  /*0e20*/  LDG.E R6, desc[UR8][R6.64] ;  /* 0x0000000806067981 */ /* 0x000ea2000c1e1900 */
[----:B------:R-:W-:Y:S01]  /*0e30*/  UIADD3 UR5, UPT, UPT, UR5, 0x1, URZ ;  /* 0x0000000105057890 */ /* 0x000fe2000fffe0ff */
[----:B------:R-:W-:-:S03]  /*0e40*/  IMAD.IADD R11, R11, 0x1, R4 ;  /* 0x000000010b0b7824 */ /* 0x000fc600078e0204 */
[----:B------:R-:W-:Y:S01]  /*0e50*/  UISETP.NE.AND UP0, UPT, UR5, URZ, UPT ;  /* 0x000000ff0500728c */ /* 0x000fe2000bf05270 */
[----:B--2---:R-:W-:-:S08]  /*0e60*/  IADD3 R5, PT, PT, R6, R5, RZ ;  /* 0x0000000506057210 */ /* 0x004fd00007ffe0ff */
[----:B------:R-:W-:Y:S05]  /*0e70*/  BRA.U UP0, `(.L_x_11) ;  /* 0xfffffffd00e47547 */ /* 0x000fea000b83ffff */
.L_x_6:
[----:B------:R-:W0:Y:S01]  /*0e80*/  LDC.64 R6, c[0x0][0x388] ;  /* 0x0000e200ff067b82 */ /* 0x000e220000000a00 */
[----:B------:R-:W1:Y:S01]  /*0e90*/  LDCU UR4, c[0x0][0x394] ;  /* 0x00007280ff0477ac */ /* 0x000e620008000800 */
[----:B------:R-:W-:Y:S01]  /*0ea0*/  IADD3 R5, PT, PT, R5, R2, RZ ;  /* 0x0000000205057210 */ /* 0x000fe20007ffe0ff */
[----:B-12---:R-:W-:-:S04]  /*0eb0*/  IMAD R3, R0, UR4, R3 ;  /* 0x0000000400037c24 */ /* 0x006fc8000f8e0203 */
[----:B0-----:R-:W-:-:S05]  /*0ec0*/  IMAD.WIDE R2, R3, 0x4, R6 ;  /* 0x0000000403027825 */ /* 0x001fca00078e0206 */
[----:B------:R-:W-:Y:S01]  /*0ed0*/  STG.E desc[UR8][R2.64], R5 ;  /* 0x0000000502007986 */ /* 0x000fe2000c101908 */
[----:B------:R-:W-:Y:S05]  /*0ee0*/  EXIT ;  /* 0x000000000000794d */ /* 0x000fea0003800000 */
.L_x_12:
[----:B------:R-:W-:-:S00]  /*0ef0*/  BRA `(.L_x_12) ;  /* 0xfffffffc00fc7947 */ /* 0x000fc0000383ffff */
[----:B------:R-:W-:-:S00]  /*0f00*/  NOP ;  /* 0x0000000000007918 */ /* 0x000fc00000000000 */
[----:B------:R-:W-:-:S00]  /*0f10*/  NOP ;  /* 0x0000000000007918 */ /* 0x000fc00000000000 */
[----:B------:R-:W-:-:S00]  /*0f20*/  NOP ;  /* 0x0000000000007918 */ /* 0x000fc00000000000 */
[----:B------:R-:W-:-:S00]  /*0f30*/  NOP ;  /* 0x0000000000007918 */ /* 0x000fc00000000000 */
[----:B------:R-:W-:-:S00]  /*0f40*/  NOP ;  /* 0x0000000000007918 */ /* 0x000fc00000000000 */
[----:B------:R-:W-:-:S00]  /*0f50*/  NOP ;  /* 0x0000000000007918 */ /* 0x000fc00000000000 */
[----:B------:R-:W-:-:S00]  /*0f60*/  NOP ;  /* 0x0000000000007918 */ /* 0x000fc00000000000 */
[----:B------:R-:W-:-:S00]  /*0f70*/  NOP ;  /* 0x0000000000007918 */ /* 0x000fc00000000000 */
.L_x_13:


//--------------------- .nv.shared.reserved.0     --------------------------
	.section	.nv.shared.reserved.0,"aw",@nobits
	.weak		__nv_reservedSMEM_offset_0_alias
	.size		__nv_reservedSMEM_offset_0_alias, 0, 64
	.other		__nv_reservedSMEM_offset_0_alias,@"STO_CUDA_RESERVED_SHARED STV_DEFAULT"
__nv_reservedSMEM_offset_0_alias:
	.zero		0
	.zero		64


//--------------------- .nv.constant0._Z7computePiS_ii --------------------------
	.section	.nv.constant0._Z7computePiS_ii,"a",@progbits
	.sectionflags	@""
	.align	4
.nv.constant0._Z7computePiS_ii:
	.zero		920


//--------------------- SYMBOLS --------------------------

	.type		.nv.reservedSmem.offset0,@object
	.size		.nv.reservedSmem.offset0,0x4
